	.headerflags	@"EF_CUDA_TEXMODE_UNIFIED EF_CUDA_64BIT_ADDRESS EF_CUDA_ACCELERATORS EF_CUDA_SM90 EF_CUDA_VIRTUAL_SM(EF_CUDA_SM90)"
	.elftype	@"ET_EXEC"


//--------------------- .nv.info                  --------------------------
	.section	.nv.info,"",@"SHT_CUDA_INFO"
	.align	4


	//----- nvinfo : EIATTR_REGCOUNT
	.align		4
        /*0000*/ 	.byte	0x04, 0x2f
        /*0002*/ 	.short	(.L_3 - .L_2)
	.align		4
.L_2:
        /*0004*/ 	.word	index@(triton_poi_fused__native_batch_norm_legit_no_training_convolution_hardtanh_70)
        /*0008*/ 	.word	0x00000016


	//----- nvinfo : EIATTR_MIN_STACK_SIZE
	.align		4
.L_3:
        /*000c*/ 	.byte	0x04, 0x12
        /*000e*/ 	.short	(.L_5 - .L_4)
	.align		4
.L_4:
        /*0010*/ 	.word	index@(triton_poi_fused__native_batch_norm_legit_no_training_convolution_hardtanh_70)
        /*0014*/ 	.word	0x00000000


	//----- nvinfo : EIATTR_FRAME_SIZE
	.align		4
.L_5:
        /*0018*/ 	.byte	0x04, 0x11
        /*001a*/ 	.short	(.L_7 - .L_6)
	.align		4
.L_6:
        /*001c*/ 	.word	index@(triton_poi_fused__native_batch_norm_legit_no_training_convolution_hardtanh_70)
        /*0020*/ 	.word	0x00000000


	//----- nvinfo : EIATTR_MIN_STACK_SIZE
	.align		4
.L_7:
        /*0024*/ 	.byte	0x04, 0x12
        /*0026*/ 	.short	(.L_9 - .L_8)
	.align		4
.L_8:
        /*0028*/ 	.word	index@(triton_poi_fused__native_batch_norm_legit_no_training_convolution_hardtanh_70)
        /*002c*/ 	.word	0x00000000
.L_9:


//--------------------- .nv.info.triton_poi_fused__native_batch_norm_legit_no_training_convolution_hardtanh_70 --------------------------
	.section	.nv.info.triton_poi_fused__native_batch_norm_legit_no_training_convolution_hardtanh_70,"",@"SHT_CUDA_INFO"
	.sectionflags	@""
	.align	4


	//----- nvinfo : EIATTR_CUDA_API_VERSION
	.align		4
        /*0000*/ 	.byte	0x04, 0x37
        /*0002*/ 	.short	(.L_11 - .L_10)
.L_10:
        /*0004*/ 	.word	0x0000007c


	//----- nvinfo : EIATTR_KPARAM_INFO
	.align		4
.L_11:
        /*0008*/ 	.byte	0x04, 0x17
        /*000a*/ 	.short	(.L_13 - .L_12)
.L_12:
        /*000c*/ 	.word	0x00000000
        /*0010*/ 	.short	0x0007
        /*0012*/ 	.short	0x0038
        /*0014*/ 	.byte	0x00, 0xf0, 0x11, 0x00


	//----- nvinfo : EIATTR_KPARAM_INFO
	.align		4
.L_13:
        /*0018*/ 	.byte	0x04, 0x17
        /*001a*/ 	.short	(.L_15 - .L_14)
.L_14:
        /*001c*/ 	.word	0x00000000
        /*0020*/ 	.short	0x0006
        /*0022*/ 	.short	0x0030
        /*0024*/ 	.byte	0x00, 0xf4, 0x21, 0x00


	//----- nvinfo : EIATTR_KPARAM_INFO
	.align		4
.L_15:
        /*0028*/ 	.byte	0x04, 0x17
        /*002a*/ 	.short	(.L_17 - .L_16)
.L_16:
        /*002c*/ 	.word	0x00000000
        /*0030*/ 	.short	0x0005
        /*0032*/ 	.short	0x0028
        /*0034*/ 	.byte	0x00, 0xf4, 0x21, 0x00


	//----- nvinfo : EIATTR_KPARAM_INFO
	.align		4
.L_17:
        /*0038*/ 	.byte	0x04, 0x17
        /*003a*/ 	.short	(.L_19 - .L_18)
.L_18:
        /*003c*/ 	.word	0x00000000
        /*0040*/ 	.short	0x0004
        /*0042*/ 	.short	0x0020
        /*0044*/ 	.byte	0x00, 0xf4, 0x21, 0x00


	//----- nvinfo : EIATTR_KPARAM_INFO
	.align		4
.L_19:
        /*0048*/ 	.byte	0x04, 0x17
        /*004a*/ 	.short	(.L_21 - .L_20)
.L_20:
        /*004c*/ 	.word	0x00000000
        /*0050*/ 	.short	0x0003
        /*0052*/ 	.short	0x0018
        /*0054*/ 	.byte	0x00, 0xf4, 0x21, 0x00


	//----- nvinfo : EIATTR_KPARAM_INFO
	.align		4
.L_21:
        /*0058*/ 	.byte	0x04, 0x17
        /*005a*/ 	.short	(.L_23 - .L_22)
.L_22:
        /*005c*/ 	.word	0x00000000
        /*0060*/ 	.short	0x0002
        /*0062*/ 	.short	0x0010
        /*0064*/ 	.byte	0x00, 0xf4, 0x21, 0x00


	//----- nvinfo : EIATTR_KPARAM_INFO
	.align		4
.L_23:
        /*0068*/ 	.byte	0x04, 0x17
        /*006a*/ 	.short	(.L_25 - .L_24)
.L_24:
        /*006c*/ 	.word	0x00000000
        /*0070*/ 	.short	0x0001
        /*0072*/ 	.short	0x0008
        /*0074*/ 	.byte	0x00, 0xf4, 0x21, 0x00


	//----- nvinfo : EIATTR_KPARAM_INFO
	.align		4
.L_25:
        /*0078*/ 	.byte	0x04, 0x17
        /*007a*/ 	.short	(.L_27 - .L_26)
.L_26:
        /*007c*/ 	.word	0x00000000
        /*0080*/ 	.short	0x0000
        /*0082*/ 	.short	0x0000
        /*0084*/ 	.byte	0x00, 0xf4, 0x21, 0x00


	//----- nvinfo : EIATTR_SPARSE_MMA_MASK
	.align		4
.L_27:
        /*0088*/ 	.byte	0x03, 0x50
        /*008a*/ 	.short	0x0000


	//----- nvinfo : EIATTR_MAXREG_COUNT
	.align		4
        /*008c*/ 	.byte	0x03, 0x1b
        /*008e*/ 	.short	0x00ff


	//----- nvinfo : EIATTR_EXIT_INSTR_OFFSETS
	.align		4
        /*0090*/ 	.byte	0x04, 0x1c
        /*0092*/ 	.short	(.L_29 - .L_28)


	//   ....[0]....
.L_28:
        /*0094*/ 	.word	0x00000370


	//   ....[1]....
        /*0098*/ 	.word	0x00000390


	//----- nvinfo : EIATTR_REQNTID
	.align		4
.L_29:
        /*009c*/ 	.byte	0x04, 0x10
        /*009e*/ 	.short	(.L_31 - .L_30)
.L_30:
        /*00a0*/ 	.word	0x00000080
        /*00a4*/ 	.word	0x00000001
        /*00a8*/ 	.word	0x00000001


	//----- nvinfo : EIATTR_CBANK_PARAM_SIZE
	.align		4
.L_31:
        /*00ac*/ 	.byte	0x03, 0x19
        /*00ae*/ 	.short	0x003c


	//----- nvinfo : EIATTR_PARAM_CBANK
	.align		4
        /*00b0*/ 	.byte	0x04, 0x0a
        /*00b2*/ 	.short	(.L_33 - .L_32)
	.align		4
.L_32:
        /*00b4*/ 	.word	index@(.nv.constant0.triton_poi_fused__native_batch_norm_legit_no_training_convolution_hardtanh_70)
        /*00b8*/ 	.short	0x0210
        /*00ba*/ 	.short	0x003c


	//----- nvinfo : EIATTR_SW_WAR
	.align		4
.L_33:
        /*00bc*/ 	.byte	0x04, 0x36
        /*00be*/ 	.short	(.L_35 - .L_34)
.L_34:
        /*00c0*/ 	.word	0x00000008
.L_35:


//--------------------- .nv.callgraph             --------------------------
	.section	.nv.callgraph,"",@"SHT_CUDA_CALLGRAPH"
	.align	4
	.sectionentsize	8
	.align		4
        /*0000*/ 	.word	0x00000000
	.align		4
        /*0004*/ 	.word	0xffffffff
	.align		4
        /*0008*/ 	.word	0x00000000
	.align		4
        /*000c*/ 	.word	0xfffffffe
	.align		4
        /*0010*/ 	.word	0x00000000
	.align		4
        /*0014*/ 	.word	0xfffffffd
	.align		4
        /*0018*/ 	.word	0x00000000
	.align		4
        /*001c*/ 	.word	0xfffffffc


//--------------------- .nv.constant4             --------------------------
	.section	.nv.constant4,"a",@progbits
	.align	8
	.align		8
.nv.constant4:
        /*0000*/ 	.dword	_$_str
	.align		8
        /*0008*/ 	.dword	_$_str_$_2


//--------------------- .text.triton_poi_fused__native_batch_norm_legit_no_training_convolution_hardtanh_70 --------------------------
	.section	.text.triton_poi_fused__native_batch_norm_legit_no_training_convolution_hardtanh_70,"ax",@progbits
	.align	128
        .global         triton_poi_fused__native_batch_norm_legit_no_training_convolution_hardtanh_70
        .type           triton_poi_fused__native_batch_norm_legit_no_training_convolution_hardtanh_70,@function
        .size           triton_poi_fused__native_batch_norm_legit_no_training_convolution_hardtanh_70,(.L_x_1 - triton_poi_fused__native_batch_norm_legit_no_training_convolution_hardtanh_70)
        .other          triton_poi_fused__native_batch_norm_legit_no_training_convolution_hardtanh_70,@"STO_CUDA_ENTRY STV_DEFAULT"
triton_poi_fused__native_batch_norm_legit_no_training_convolution_hardtanh_70:
.text.triton_poi_fused__native_batch_norm_legit_no_training_convolution_hardtanh_70:
[----:B------:R-:W0:Y:S01]  /*0000*/  LDC R1, c[0x0][0x28] ;  /* 0x00000a00ff017b82 */ /* 0x000e220000000800 */
[----:B------:R-:W1:Y:S07]  /*0010*/  S2R R0, SR_TID.X ;  /* 0x0000000000007919 */ /* 0x000e6e0000002100 */
[----:B------:R-:W2:Y:S01]  /*0020*/  LDC.64 R12, c[0x0][0x228] ;  /* 0x00008a00ff0c7b82 */ /* 0x000ea20000000a00 */
[----:B------:R-:W-:Y:S01]  /*0030*/  ULDC.64 UR4, c[0x0][0x208] ;  /* 0x0000820000047ab9 */ /* 0x000fe20000000a00 */
[----:B------:R-:W3:Y:S06]  /*0040*/  S2R R3, SR_CTAID.X ;  /* 0x0000000000037919 */ /* 0x000eec0000002500 */
[----:B------:R-:W4:Y:S08]  /*0050*/  LDC.64 R10, c[0x0][0x218] ;  /* 0x00008600ff0a7b82 */ /* 0x000f300000000a00 */
[----:B------:R-:W5:Y:S08]  /*0060*/  LDC.64 R6, c[0x0][0x210] ;  /* 0x00008400ff067b82 */ /* 0x000f700000000a00 */
[----:B------:R-:W5:Y:S01]  /*0070*/  LDC.64 R14, c[0x0][0x220] ;  /* 0x00008800ff0e7b82 */ /* 0x000f620000000a00 */
[----:B-1----:R-:W-:-:S07]  /*0080*/  LOP3.LUT R0, R0, 0x7f, RZ, 0xc0, !PT ;  /* 0x0000007f00007812 */ /* 0x002fce00078ec0ff */
[----:B------:R-:W1:Y:S01]  /*0090*/  LDC.64 R16, c[0x0][0x230] ;  /* 0x00008c00ff107b82 */ /* 0x000e620000000a00 */
[----:B---3--:R-:W-:-:S04]  /*00a0*/  LEA R0, R3, R0, 0x7 ;  /* 0x0000000003007211 */ /* 0x008fc800078e38ff */
[C---:B------:R-:W-:Y:S01]  /*00b0*/  ISETP.GE.AND P0, PT, R0.reuse, 0x46e0, PT ;  /* 0x000046e00000780c */ /* 0x040fe20003f06270 */
[----:B------:R-:W-:Y:S02]  /*00c0*/  IMAD.HI R2, R0, 0x7395723b, RZ ;  /* 0x7395723b00027827 */ /* 0x000fe400078e02ff */
[----:B------:R-:W3:Y:S03]  /*00d0*/  LDC.64 R4, c[0x0][0x238] ;  /* 0x00008e00ff047b82 */ /* 0x000ee60000000a00 */
[----:B------:R-:W-:-:S04]  /*00e0*/  SHF.R.U32.HI R3, RZ, 0x1f, R2 ;  /* 0x0000001fff037819 */ /* 0x000fc80000011602 */
[----:B------:R-:W-:-:S05]  /*00f0*/  LEA.HI.SX32 R3, R2, R3, 0x17 ;  /* 0x0000000302037211 */ /* 0x000fca00078fbaff */
[----:B------:R-:W-:Y:S01]  /*0100*/  IMAD R19, R3, -0x46e, R0 ;  /* 0xfffffb9203137824 */ /* 0x000fe200078e0200 */
[----:B------:R-:W-:-:S03]  /*0110*/  CS2R R2, SRZ ;  /* 0x0000000000027805 */ /* 0x000fc6000001ff00 */
[----:B--2---:R-:W-:-:S05]  /*0120*/  IMAD.WIDE R12, R19, 0x4, R12 ;  /* 0x00000004130c7825 */ /* 0x004fca00078e020c */
[----:B------:R2:W3:Y:S01]  /*0130*/  @!P0 LDG.E.EL R2, desc[UR4][R12.64] ;  /* 0x000000040c028981 */ /* 0x0004e2000c2e1900 */
[----:B------:R-:W-:Y:S01]  /*0140*/  CS2R R8, SRZ ;  /* 0x0000000000087805 */ /* 0x000fe2000001ff00 */
[----:B----4-:R-:W-:-:S04]  /*0150*/  IMAD.WIDE R10, R19, 0x4, R10 ;  /* 0x00000004130a7825 */ /* 0x010fc800078e020a */
[----:B-----5:R-:W-:Y:S01]  /*0160*/  IMAD.WIDE R6, R0, 0x4, R6 ;  /* 0x0000000400067825 */ /* 0x020fe200078e0206 */
[----:B------:R4:W5:Y:S03]  /*0170*/  @!P0 LDG.E.EL R3, desc[UR4][R10.64] ;  /* 0x000000040a038981 */ /* 0x000966000c2e1900 */
[C---:B0-2---:R-:W-:Y:S01]  /*0180*/  IMAD.WIDE R12, R19.reuse, 0x4, R14 ;  /* 0x00000004130c7825 */ /* 0x045fe200078e020e */
[----:B------:R-:W5:Y:S03]  /*0190*/  @!P0 LDG.E R8, desc[UR4][R6.64] ;  /* 0x0000000406088981 */ /* 0x000f66000c1e1900 */
[----:B-1----:R-:W-:Y:S01]  /*01a0*/  IMAD.WIDE R14, R19, 0x4, R16 ;  /* 0x00000004130e7825 */ /* 0x002fe200078e0210 */
[----:B------:R-:W2:Y:S01]  /*01b0*/  @!P0 LDG.E.EL R9, desc[UR4][R12.64] ;  /* 0x000000040c098981 */ /* 0x000ea2000c2e1900 */
[----:B------:R-:W-:-:S02]  /*01c0*/  CS2R R16, SRZ ;  /* 0x0000000000107805 */ /* 0x000fc4000001ff00 */
[----:B---3--:R-:W-:-:S04]  /*01d0*/  IMAD.WIDE R4, R19, 0x4, R4 ;  /* 0x0000000413047825 */ /* 0x008fc800078e0204 */
[----:B------:R-:W3:Y:S04]  /*01e0*/  @!P0 LDG.E.EL R16, desc[UR4][R14.64] ;  /* 0x000000040e108981 */ /* 0x000ee8000c2e1900 */
[----:B------:R0:W3:Y:S01]  /*01f0*/  @!P0 LDG.E.EL R17, desc[UR4][R4.64] ;  /* 0x0000000404118981 */ /* 0x0000e2000c2e1900 */
[----:B----4-:R-:W-:Y:S01]  /*0200*/  HFMA2.MMA R11, -RZ, RZ, 1.625, 0 ;  /* 0x3e800000ff0b7435 */ /* 0x010fe200000001ff */
[----:B------:R-:W-:-:S04]  /*0210*/  FADD R2, R2, 9.9999997473787516356e-06 ;  /* 0x3727c5ac02027421 */ /* 0x000fc80000000000 */
[----:B------:R-:W1:Y:S02]  /*0220*/  MUFU.SQRT R18, R2 ;  /* 0x0000000200127308 */ /* 0x000e640000002000 */
[C---:B-1----:R-:W-:Y:S02]  /*0230*/  FSETP.GT.AND P1, PT, R18.reuse, 8.50705917302346158658e+37, PT ;  /* 0x7e8000001200780b */ /* 0x042fe40003f24000 */
[----:B------:R-:W-:-:S11]  /*0240*/  FSETP.GEU.AND P2, PT, R18, 1.175494350822287508e-38, PT ;  /* 0x008000001200780b */ /* 0x000fd60003f4e000 */
[----:B------:R-:W-:-:S04]  /*0250*/  @P1 FMUL R18, R18, 0.25 ;  /* 0x3e80000012121820 */ /* 0x000fc80000400000 */
[----:B------:R-:W-:-:S06]  /*0260*/  @!P2 FMUL R18, R18, 16777216 ;  /* 0x4b8000001212a820 */ /* 0x000fcc0000400000 */
[----:B------:R-:W0:Y:S01]  /*0270*/  MUFU.RCP R18, R18 ;  /* 0x0000001200127308 */ /* 0x000e220000001000 */
[----:B------:R-:W-:Y:S01]  /*0280*/  FSEL R11, R11, 1, P1 ;  /* 0x3f8000000b0b7808 */ /* 0x000fe20000800000 */
[----:B-----5:R-:W-:Y:S02]  /*0290*/  FADD R8, R3, R8 ;  /* 0x0000000803087221 */ /* 0x020fe40000000000 */
[----:B------:R-:W1:Y:S02]  /*02a0*/  LDC.64 R2, c[0x0][0x240] ;  /* 0x00009000ff027b82 */ /* 0x000e640000000a00 */
[----:B------:R-:W-:Y:S01]  /*02b0*/  @!P2 FMUL R11, R11, 16777216 ;  /* 0x4b8000000b0ba820 */ /* 0x000fe20000400000 */
[----:B--2---:R-:W-:-:S03]  /*02c0*/  FADD R9, R8, -R9 ;  /* 0x8000000908097221 */ /* 0x004fc60000000000 */
[----:B0-----:R-:W-:-:S04]  /*02d0*/  FMUL R4, R18, R11 ;  /* 0x0000000b12047220 */ /* 0x001fc80000400000 */
[----:B------:R-:W-:-:S04]  /*02e0*/  FMUL R4, R9, R4 ;  /* 0x0000000409047220 */ /* 0x000fc80000400000 */
[----:B---3--:R-:W-:-:S05]  /*02f0*/  FFMA R4, R4, R16, R17 ;  /* 0x0000001004047223 */ /* 0x008fca0000000011 */
[----:B------:R-:W-:-:S04]  /*0300*/  FSETP.GTU.AND P1, PT, R4, RZ, PT ;  /* 0x000000ff0400720b */ /* 0x000fc80003f2c000 */
[----:B------:R-:W-:-:S04]  /*0310*/  FSEL R5, R4, RZ, P1 ;  /* 0x000000ff04057208 */ /* 0x000fc80000800000 */
[C---:B------:R-:W-:Y:S01]  /*0320*/  FSETP.GEU.AND P1, PT, R5.reuse, 6, PT ;  /* 0x40c000000500780b */ /* 0x040fe20003f2e000 */
[----:B------:R0:W-:Y:S01]  /*0330*/  @!P0 STG.E desc[UR4][R6.64], R8 ;  /* 0x0000000806008986 */ /* 0x0001e2000c101904 */
[----:B------:R-:W-:Y:S01]  /*0340*/  FSETP.NAN.AND P2, PT, R5, R5, PT ;  /* 0x000000050500720b */ /* 0x000fe20003f48000 */
[----:B-1----:R-:W-:-:S10]  /*0350*/  IMAD.WIDE R2, R0, 0x4, R2 ;  /* 0x0000000400027825 */ /* 0x002fd400078e0202 */
[----:B------:R-:W-:Y:S01]  /*0360*/  @P1 SEL R5, R5, 0x40c00000, P2 ;  /* 0x40c0000005051807 */ /* 0x000fe20001000000 */
[----:B0-----:R-:W-:Y:S06]  /*0370*/  @P0 EXIT ;  /* 0x000000000000094d */ /* 0x001fec0003800000 */
[----:B------:R-:W-:Y:S01]  /*0380*/  STG.E desc[UR4][R2.64], R5 ;  /* 0x0000000502007986 */ /* 0x000fe2000c101904 */
[----:B------:R-:W-:Y:S05]  /*0390*/  EXIT ;  /* 0x000000000000794d */ /* 0x000fea0003800000 */
.L_x_0:
[----:B------:R-:W-:-:S00]  /*03a0*/  BRA `(.L_x_0) ;  /* 0xfffffffc00fc7947 */ /* 0x000fc0000383ffff */
[----:B------:R-:W-:-:S00]  /*03b0*/  NOP ;  /* 0x0000000000007918 */ /* 0x000fc00000000000 */
        /* <DEDUP_REMOVED lines=12> */
.L_x_1:


//--------------------- .nv.global.init           --------------------------
	.section	.nv.global.init,"aw",@progbits
.nv.global.init:
	.type		_$_str,@object
	.size		_$_str,(_$_str_$_2 - _$_str)
_$_str:
        /*0000*/ 	.byte	0x5f, 0x5f, 0x43, 0x55, 0x44, 0x41, 0x5f, 0x46, 0x54, 0x5a, 0x00
	.type		_$_str_$_2,@object
	.size		_$_str_$_2,(.L_1 - _$_str_$_2)
_$_str_$_2:
        /*000b*/ 	.byte	0x5f, 0x5f, 0x43, 0x55, 0x44, 0x41, 0x5f, 0x50, 0x52, 0x45, 0x43, 0x5f, 0x53, 0x51, 0x52, 0x54
        /*001b*/ 	.byte	0x00
.L_1:


//--------------------- .nv.constant0.triton_poi_fused__native_batch_norm_legit_no_training_convolution_hardtanh_70 --------------------------
	.section	.nv.constant0.triton_poi_fused__native_batch_norm_legit_no_training_convolution_hardtanh_70,"a",@progbits
	.sectionflags	@""
	.align	4
.nv.constant0.triton_poi_fused__native_batch_norm_legit_no_training_convolution_hardtanh_70:
	.zero		588
